//
// Generated by NVIDIA NVVM Compiler
//
// Compiler Build ID: CL-36424714
// Cuda compilation tools, release 13.0, V13.0.88
// Based on NVVM 20.0.0
//

.version 9.0
.target sm_100
.address_size 64

	// .globl	_Z23calculateDistanceMatrixPi

.visible .entry _Z23calculateDistanceMatrixPi(
	.param .u64 .ptr .align 1 _Z23calculateDistanceMatrixPi_param_0
)
{
	.reg .pred 	%p<13>;
	.reg .b32 	%r<76>;
	.reg .b64 	%rd<9>;

	ld.param.u64 	%rd5, [_Z23calculateDistanceMatrixPi_param_0];
	cvta.to.global.u64 	%rd1, %rd5;
	mov.u32 	%r1, %ctaid.x;
	mov.b32 	%r73, 0;
	mov.u32 	%r2, %tid.x;
$L__BB0_1:
	shl.b32 	%r4, %r73, 8;
	mov.b32 	%r74, 0;
$L__BB0_2:
	and.b32  	%r13, %r74, 7;
	setp.ne.s32 	%p1, %r13, %r1;
	@%p1 bra 	$L__BB0_21;
	shl.b32 	%r6, %r74, 8;
	add.s32 	%r15, %r6, %r73;
	mul.wide.u32 	%rd6, %r15, 4;
	add.s64 	%rd2, %rd1, %rd6;
	mov.b32 	%r75, 0;
$L__BB0_4:
	and.b32  	%r16, %r75, 24;
	setp.ne.s32 	%p2, %r16, %r2;
	add.s32 	%r17, %r75, %r6;
	mul.wide.u32 	%rd7, %r17, 4;
	add.s64 	%rd3, %rd1, %rd7;
	add.s32 	%r18, %r75, %r4;
	mul.wide.u32 	%rd8, %r18, 4;
	add.s64 	%rd4, %rd1, %rd8;
	@%p2 bra 	$L__BB0_6;
	ld.global.u32 	%r19, [%rd3];
	ld.global.u32 	%r20, [%rd4];
	ld.global.u32 	%r21, [%rd2];
	add.s32 	%r22, %r21, %r20;
	min.s32 	%r23, %r19, %r22;
	st.global.u32 	[%rd3], %r23;
$L__BB0_6:
	add.s32 	%r24, %r75, 1;
	and.b32  	%r25, %r24, 25;
	setp.ne.s32 	%p3, %r25, %r2;
	@%p3 bra 	$L__BB0_8;
	ld.global.u32 	%r26, [%rd3+4];
	ld.global.u32 	%r27, [%rd4+4];
	ld.global.u32 	%r28, [%rd2];
	add.s32 	%r29, %r28, %r27;
	min.s32 	%r30, %r26, %r29;
	st.global.u32 	[%rd3+4], %r30;
$L__BB0_8:
	add.s32 	%r31, %r75, 2;
	and.b32  	%r32, %r31, 26;
	setp.ne.s32 	%p4, %r32, %r2;
	@%p4 bra 	$L__BB0_10;
	ld.global.u32 	%r33, [%rd3+8];
	ld.global.u32 	%r34, [%rd4+8];
	ld.global.u32 	%r35, [%rd2];
	add.s32 	%r36, %r35, %r34;
	min.s32 	%r37, %r33, %r36;
	st.global.u32 	[%rd3+8], %r37;
$L__BB0_10:
	add.s32 	%r38, %r75, 3;
	and.b32  	%r39, %r38, 27;
	setp.ne.s32 	%p5, %r39, %r2;
	@%p5 bra 	$L__BB0_12;
	ld.global.u32 	%r40, [%rd3+12];
	ld.global.u32 	%r41, [%rd4+12];
	ld.global.u32 	%r42, [%rd2];
	add.s32 	%r43, %r42, %r41;
	min.s32 	%r44, %r40, %r43;
	st.global.u32 	[%rd3+12], %r44;
$L__BB0_12:
	add.s32 	%r45, %r75, 4;
	and.b32  	%r46, %r45, 28;
	setp.ne.s32 	%p6, %r46, %r2;
	@%p6 bra 	$L__BB0_14;
	ld.global.u32 	%r47, [%rd3+16];
	ld.global.u32 	%r48, [%rd4+16];
	ld.global.u32 	%r49, [%rd2];
	add.s32 	%r50, %r49, %r48;
	min.s32 	%r51, %r47, %r50;
	st.global.u32 	[%rd3+16], %r51;
$L__BB0_14:
	add.s32 	%r52, %r75, 5;
	and.b32  	%r53, %r52, 29;
	setp.ne.s32 	%p7, %r53, %r2;
	@%p7 bra 	$L__BB0_16;
	ld.global.u32 	%r54, [%rd3+20];
	ld.global.u32 	%r55, [%rd4+20];
	ld.global.u32 	%r56, [%rd2];
	add.s32 	%r57, %r56, %r55;
	min.s32 	%r58, %r54, %r57;
	st.global.u32 	[%rd3+20], %r58;
$L__BB0_16:
	add.s32 	%r59, %r75, 6;
	and.b32  	%r60, %r59, 30;
	setp.ne.s32 	%p8, %r60, %r2;
	@%p8 bra 	$L__BB0_18;
	ld.global.u32 	%r61, [%rd3+24];
	ld.global.u32 	%r62, [%rd4+24];
	ld.global.u32 	%r63, [%rd2];
	add.s32 	%r64, %r63, %r62;
	min.s32 	%r65, %r61, %r64;
	st.global.u32 	[%rd3+24], %r65;
$L__BB0_18:
	add.s32 	%r66, %r75, 7;
	and.b32  	%r67, %r66, 31;
	setp.ne.s32 	%p9, %r67, %r2;
	@%p9 bra 	$L__BB0_20;
	ld.global.u32 	%r68, [%rd3+28];
	ld.global.u32 	%r69, [%rd4+28];
	ld.global.u32 	%r70, [%rd2];
	add.s32 	%r71, %r70, %r69;
	min.s32 	%r72, %r68, %r71;
	st.global.u32 	[%rd3+28], %r72;
$L__BB0_20:
	add.s32 	%r75, %r75, 8;
	setp.ne.s32 	%p10, %r75, 256;
	@%p10 bra 	$L__BB0_4;
$L__BB0_21:
	add.s32 	%r74, %r74, 1;
	setp.ne.s32 	%p11, %r74, 256;
	@%p11 bra 	$L__BB0_2;
	add.s32 	%r73, %r73, 1;
	setp.ne.s32 	%p12, %r73, 256;
	@%p12 bra 	$L__BB0_1;
	ret;

}


// ===== COMPILED SASS (sm_100) =====

	.target	sm_100

	.elftype	@"ET_EXEC"


//--------------------- .note.nv.tkinfo           --------------------------
	.section	.note.nv.tkinfo,"",@"SHT_NOTE"
	.sectionflags	@"SHF_NOTE_NV_TKINFO"
	.tkinfo
        /*0018*/ 	.word	0x00000002
        /*0030*/ 	.string	""
        /*0030*/ 	.string	"ptxas"
        /*0030*/ 	.string	"Cuda compilation tools, release 13.0, V13.0.88"
        /*0030*/ 	.string	"Build cuda_13.0.r13.0/compiler.36424714_0"
        /*0030*/ 	.string	"-arch sm_100 -m 64 "



//--------------------- .note.nv.cuinfo           --------------------------
	.section	.note.nv.cuinfo,"",@"SHT_NOTE"
	.sectionflags	@"SHF_NOTE_NV_CUINFO"
        /*0018*/ 	.short	0x0002
        /*001a*/ 	.short	0x0064
        /*001c*/ 	.short	0x0082
	.zero		2


//--------------------- .nv.info                  --------------------------
	.section	.nv.info,"",@"SHT_CUDA_INFO"
	.align	4


	//----- nvinfo : EIATTR_REGCOUNT
	.align		4
        /*0000*/ 	.byte	0x04, 0x2f
        /*0002*/ 	.short	(.L_1 - .L_0)
	.align		4
.L_0:
        /*0004*/ 	.word	index@(_Z23calculateDistanceMatrixPi)
        /*0008*/ 	.word	0x00000018


	//----- nvinfo : EIATTR_FRAME_SIZE
	.align		4
.L_1:
        /*000c*/ 	.byte	0x04, 0x11
        /*000e*/ 	.short	(.L_3 - .L_2)
	.align		4
.L_2:
        /*0010*/ 	.word	index@(_Z23calculateDistanceMatrixPi)
        /*0014*/ 	.word	0x00000000


	//----- nvinfo : EIATTR_MIN_STACK_SIZE
	.align		4
.L_3:
        /*0018*/ 	.byte	0x04, 0x12
        /*001a*/ 	.short	(.L_5 - .L_4)
	.align		4
.L_4:
        /*001c*/ 	.word	index@(_Z23calculateDistanceMatrixPi)
        /*0020*/ 	.word	0x00000000
.L_5:


//--------------------- .nv.compat                --------------------------
	.section	.nv.compat,"",@"SHT_CUDA_COMPAT_INFO"
	.align	4
        /*0000*/ 	.byte	0x02, 0x09, 0x00, 0x00, 0x02, 0x02, 0x01, 0x00, 0x02, 0x05, 0x05, 0x00, 0x03, 0x07, 0x01, 0x01
        /*0010*/ 	.byte	0x02, 0x03, 0x00, 0x00, 0x02, 0x06, 0x01, 0x00, 0x04, 0x0b, 0x08, 0x00, 0x09, 0x00, 0x00, 0x00
        /*0020*/ 	.byte	0x00, 0x00, 0x00, 0x00


//--------------------- .nv.info._Z23calculateDistanceMatrixPi --------------------------
	.section	.nv.info._Z23calculateDistanceMatrixPi,"",@"SHT_CUDA_INFO"
	.sectionflags	@""
	.align	4


	//----- nvinfo : EIATTR_CUDA_API_VERSION
	.align		4
        /*0000*/ 	.byte	0x04, 0x37
        /*0002*/ 	.short	(.L_7 - .L_6)
.L_6:
        /*0004*/ 	.word	0x00000082


	//----- nvinfo : EIATTR_KPARAM_INFO
	.align		4
.L_7:
        /*0008*/ 	.byte	0x04, 0x17
        /*000a*/ 	.short	(.L_9 - .L_8)
.L_8:
        /*000c*/ 	.word	0x00000000
        /*0010*/ 	.short	0x0000
        /*0012*/ 	.short	0x0000
        /*0014*/ 	.byte	0x00, 0xf5, 0x21, 0x00


	//----- nvinfo : EIATTR_SPARSE_MMA_MASK
	.align		4
.L_9:
        /*0018*/ 	.byte	0x03, 0x50
        /*001a*/ 	.short	0x0000


	//----- nvinfo : EIATTR_MAXREG_COUNT
	.align		4
        /*001c*/ 	.byte	0x03, 0x1b
        /*001e*/ 	.short	0x00ff


	//----- nvinfo : EIATTR_MERCURY_ISA_VERSION
	.align		4
        /*0020*/ 	.byte	0x03, 0x5f
        /*0022*/ 	.short	0x0101


	//----- nvinfo : EIATTR_VRC_CTA_INIT_COUNT
	.align		4
        /*0024*/ 	.byte	0x02, 0x4a
	.zero		1
	.zero		1


	//----- nvinfo : EIATTR_EXIT_INSTR_OFFSETS
	.align		4
        /*0028*/ 	.byte	0x04, 0x1c
        /*002a*/ 	.short	(.L_11 - .L_10)


	//   ....[0]....
.L_10:
        /*002c*/ 	.word	0x000006f0


	//----- nvinfo : EIATTR_CRS_STACK_SIZE
	.align		4
.L_11:
        /*0030*/ 	.byte	0x04, 0x1e
        /*0032*/ 	.short	(.L_13 - .L_12)
.L_12:
        /*0034*/ 	.word	0x00000000


	//----- nvinfo : EIATTR_CBANK_PARAM_SIZE
	.align		4
.L_13:
        /*0038*/ 	.byte	0x03, 0x19
        /*003a*/ 	.short	0x0008


	//----- nvinfo : EIATTR_PARAM_CBANK
	.align		4
        /*003c*/ 	.byte	0x04, 0x0a
        /*003e*/ 	.short	(.L_15 - .L_14)
	.align		4
.L_14:
        /*0040*/ 	.word	index@(.nv.constant0._Z23calculateDistanceMatrixPi)
        /*0044*/ 	.short	0x0380
        /*0046*/ 	.short	0x0008


	//----- nvinfo : EIATTR_SW_WAR
	.align		4
.L_15:
        /*0048*/ 	.byte	0x04, 0x36
        /*004a*/ 	.short	(.L_17 - .L_16)
.L_16:
        /*004c*/ 	.word	0x00000008
.L_17:


//--------------------- .nv.callgraph             --------------------------
	.section	.nv.callgraph,"",@"SHT_CUDA_CALLGRAPH"
	.align	4
	.sectionentsize	8
	.align		4
        /*0000*/ 	.word	0x00000000
	.align		4
        /*0004*/ 	.word	0xffffffff
	.align		4
        /*0008*/ 	.word	0x00000000
	.align		4
        /*000c*/ 	.word	0xfffffffe
	.align		4
        /*0010*/ 	.word	0x00000000
	.align		4
        /*0014*/ 	.word	0xfffffffd
	.align		4
        /*0018*/ 	.word	0x00000000
	.align		4
        /*001c*/ 	.word	0xfffffffc


//--------------------- .text._Z23calculateDistanceMatrixPi --------------------------
	.section	.text._Z23calculateDistanceMatrixPi,"ax",@progbits
	.align	128
        .global         _Z23calculateDistanceMatrixPi
        .type           _Z23calculateDistanceMatrixPi,@function
        .size           _Z23calculateDistanceMatrixPi,(.L_x_19 - _Z23calculateDistanceMatrixPi)
        .other          _Z23calculateDistanceMatrixPi,@"STO_CUDA_ENTRY STV_DEFAULT"
_Z23calculateDistanceMatrixPi:
.text._Z23calculateDistanceMatrixPi:
[----:B------:R-:W-:Y:S01]  /*0000*/  LDC R1, c[0x0][0x37c] ;  /* 0x0000df00ff017b82 */ /* 0x000fe20000000800 */
[----:B------:R-:W0:Y:S07]  /*0010*/  S2R R0, SR_TID.X ;  /* 0x0000000000007919 */ /* 0x000e2e0000002100 */
[----:B------:R-:W1:Y:S01]  /*0020*/  S2UR UR6, SR_CTAID.X ;  /* 0x00000000000679c3 */ /* 0x000e620000002500 */
[----:B------:R-:W-:Y:S01]  /*0030*/  IMAD.MOV.U32 R10, RZ, RZ, RZ ;  /* 0x000000ffff0a7224 */ /* 0x000fe200078e00ff */
[----:B------:R-:W2:Y:S06]  /*0040*/  LDCU.64 UR4, c[0x0][0x358] ;  /* 0x00006b00ff0477ac */ /* 0x000eac0008000a00 */
.L_x_17:
[----:B01234-:R-:W-:-:S07]  /*0050*/  IMAD.MOV.U32 R11, RZ, RZ, RZ ;  /* 0x000000ffff0b7224 */ /* 0x01ffce00078e00ff */
.L_x_16:
[----:B------:R-:W-:-:S04]  /*0060*/  LOP3.LUT R2, R11, 0x7, RZ, 0xc0, !PT ;  /* 0x000000070b027812 */ /* 0x000fc800078ec0ff */
[----:B-1----:R-:W-:-:S13]  /*0070*/  ISETP.NE.AND P0, PT, R2, UR6, PT ;  /* 0x0000000602007c0c */ /* 0x002fda000bf05270 */
[----:B0-234-:R-:W-:Y:S05]  /*0080*/  @P0 BRA `(.L_x_0) ;  /* 0x0000000400800947 */ /* 0x01dfea0003800000 */
[----:B------:R-:W1:Y:S01]  /*0090*/  LDC.64 R4, c[0x0][0x380] ;  /* 0x0000e000ff047b82 */ /* 0x000e620000000a00 */
[----:B------:R-:W-:Y:S02]  /*00a0*/  IMAD R7, R11, 0x100, R10 ;  /* 0x000001000b077824 */ /* 0x000fe400078e020a */
[----:B------:R-:W-:-:S05]  /*00b0*/  IMAD.MOV.U32 R12, RZ, RZ, RZ ;  /* 0x000000ffff0c7224 */ /* 0x000fca00078e00ff */
[----:B------:R-:W3:Y:S01]  /*00c0*/  LDC.64 R2, c[0x0][0x380] ;  /* 0x0000e000ff027b82 */ /* 0x000ee20000000a00 */
[----:B-1----:R-:W-:-:S07]  /*00d0*/  IMAD.WIDE.U32 R4, R7, 0x4, R4 ;  /* 0x0000000407047825 */ /* 0x002fce00078e0004 */
.L_x_15:
[----:B01234-:R-:W-:Y:S01]  /*00e0*/  LOP3.LUT R7, R12, 0x18, RZ, 0xc0, !PT ;  /* 0x000000180c077812 */ /* 0x01ffe200078ec0ff */
[----:B------:R-:W-:-:S03]  /*00f0*/  IMAD R9, R10, 0x100, R12 ;  /* 0x000001000a097824 */ /* 0x000fc600078e020c */
[----:B0-----:R-:W-:Y:S01]  /*0100*/  ISETP.NE.AND P6, PT, R7, R0, PT ;  /* 0x000000000700720c */ /* 0x001fe20003fc5270 */
[----:B------:R-:W-:Y:S02]  /*0110*/  IMAD R7, R11, 0x100, R12 ;  /* 0x000001000b077824 */ /* 0x000fe400078e020c */
[----:B---3--:R-:W-:-:S04]  /*0120*/  IMAD.WIDE.U32 R8, R9, 0x4, R2 ;  /* 0x0000000409087825 */ /* 0x008fc800078e0002 */
[----:B------:R-:W-:-:S06]  /*0130*/  IMAD.WIDE.U32 R6, R7, 0x4, R2 ;  /* 0x0000000407067825 */ /* 0x000fcc00078e0002 */
[----:B--2---:R-:W2:Y:S04]  /*0140*/  @!P6 LDG.E R13, desc[UR4][R6.64] ;  /* 0x00000004060de981 */ /* 0x004ea8000c1e1900 */
[----:B------:R-:W2:Y:S04]  /*0150*/  @!P6 LDG.E R15, desc[UR4][R4.64] ;  /* 0x00000004040fe981 */ /* 0x000ea8000c1e1900 */
[----:B------:R-:W2:Y:S01]  /*0160*/  @!P6 LDG.E R14, desc[UR4][R8.64] ;  /* 0x00000004080ee981 */ /* 0x000ea2000c1e1900 */
[C---:B------:R-:W-:Y:S01]  /*0170*/  VIADD R16, R12.reuse, 0x1 ;  /* 0x000000010c107836 */ /* 0x040fe20000000000 */
[----:B------:R-:W-:Y:S01]  /*0180*/  BSSY.RECONVERGENT B0, `(.L_x_1) ;  /* 0x000001d000007945 */ /* 0x000fe20003800200 */
[----:B------:R-:W-:-:S02]  /*0190*/  VIADD R18, R12, 0x2 ;  /* 0x000000020c127836 */ /* 0x000fc40000000000 */
[----:B------:R-:W-:Y:S01]  /*01a0*/  VIADD R20, R12, 0x3 ;  /* 0x000000030c147836 */ /* 0x000fe20000000000 */
[----:B------:R-:W-:Y:S01]  /*01b0*/  LOP3.LUT R17, R16, 0x19, RZ, 0xc0, !PT ;  /* 0x0000001910117812 */ /* 0x000fe200078ec0ff */
[----:B------:R-:W-:Y:S01]  /*01c0*/  VIADD R16, R12, 0x4 ;  /* 0x000000040c107836 */ /* 0x000fe20000000000 */
[----:B------:R-:W-:Y:S01]  /*01d0*/  LOP3.LUT R19, R18, 0x1a, RZ, 0xc0, !PT ;  /* 0x0000001a12137812 */ /* 0x000fe200078ec0ff */
[----:B------:R-:W-:Y:S01]  /*01e0*/  VIADD R18, R12, 0x6 ;  /* 0x000000060c127836 */ /* 0x000fe20000000000 */
[-C--:B------:R-:W-:Y:S02]  /*01f0*/  ISETP.NE.AND P5, PT, R17, R0.reuse, PT ;  /* 0x000000001100720c */ /* 0x080fe40003fa5270 */
[----:B------:R-:W-:Y:S02]  /*0200*/  ISETP.NE.AND P4, PT, R19, R0, PT ;  /* 0x000000001300720c */ /* 0x000fe40003f85270 */
[----:B------:R-:W-:Y:S02]  /*0210*/  LOP3.LUT R21, R20, 0x1b, RZ, 0xc0, !PT ;  /* 0x0000001b14157812 */ /* 0x000fe400078ec0ff */
[----:B------:R-:W-:-:S02]  /*0220*/  LOP3.LUT R19, R18, 0x1e, RZ, 0xc0, !PT ;  /* 0x0000001e12137812 */ /* 0x000fc400078ec0ff */
[-C--:B------:R-:W-:Y:S02]  /*0230*/  ISETP.NE.AND P3, PT, R21, R0.reuse, PT ;  /* 0x000000001500720c */ /* 0x080fe40003f65270 */
[----:B------:R-:W-:Y:S02]  /*0240*/  ISETP.NE.AND P0, PT, R19, R0, PT ;  /* 0x000000001300720c */ /* 0x000fe40003f05270 */
[----:B--2---:R-:W-:Y:S01]  /*0250*/  @!P6 VIADDMNMX R13, R15, R14, R13, PT ;  /* 0x0000000e0f0de246 */ /* 0x004fe2000380010d */
[----:B------:R-:W-:Y:S01]  /*0260*/  VIADD R14, R12, 0x5 ;  /* 0x000000050c0e7836 */ /* 0x000fe20000000000 */
[----:B------:R-:W-:Y:S01]  /*0270*/  LOP3.LUT R15, R16, 0x1c, RZ, 0xc0, !PT ;  /* 0x0000001c100f7812 */ /* 0x000fe200078ec0ff */
[----:B------:R-:W-:Y:S02]  /*0280*/  VIADD R16, R12, 0x7 ;  /* 0x000000070c107836 */ /* 0x000fe40000000000 */
[----:B------:R0:W-:Y:S01]  /*0290*/  @!P6 STG.E desc[UR4][R6.64], R13 ;  /* 0x0000000d0600e986 */ /* 0x0001e2000c101904 */
[----:B------:R-:W-:-:S02]  /*02a0*/  ISETP.NE.AND P2, PT, R15, R0, PT ;  /* 0x000000000f00720c */ /* 0x000fc40003f45270 */
[----:B------:R-:W-:Y:S02]  /*02b0*/  LOP3.LUT R17, R14, 0x1d, RZ, 0xc0, !PT ;  /* 0x0000001d0e117812 */ /* 0x000fe400078ec0ff */
[----:B------:R-:W-:Y:S02]  /*02c0*/  LOP3.LUT R15, R16, 0x1f, RZ, 0xc0, !PT ;  /* 0x0000001f100f7812 */ /* 0x000fe400078ec0ff */
[-C--:B------:R-:W-:Y:S02]  /*02d0*/  ISETP.NE.AND P1, PT, R17, R0.reuse, PT ;  /* 0x000000001100720c */ /* 0x080fe40003f25270 */
[----:B------:R-:W-:Y:S01]  /*02e0*/  ISETP.NE.AND P6, PT, R15, R0, PT ;  /* 0x000000000f00720c */ /* 0x000fe20003fc5270 */
[----:B------:R-:W-:-:S12]  /*02f0*/  @P5 BRA `(.L_x_2) ;  /* 0x0000000000145947 */ /* 0x000fd80003800000 */
[----:B0-----:R-:W2:Y:S04]  /*0300*/  LDG.E R13, desc[UR4][R6.64+0x4] ;  /* 0x00000404060d7981 */ /* 0x001ea8000c1e1900 */
[----:B------:R-:W2:Y:S04]  /*0310*/  LDG.E R14, desc[UR4][R8.64+0x4] ;  /* 0x00000404080e7981 */ /* 0x000ea8000c1e1900 */
[----:B------:R-:W2:Y:S02]  /*0320*/  LDG.E R15, desc[UR4][R4.64] ;  /* 0x00000004040f7981 */ /* 0x000ea4000c1e1900 */
[----:B--2---:R-:W-:-:S05]  /*0330*/  VIADDMNMX R13, R15, R14, R13, PT ;  /* 0x0000000e0f0d7246 */ /* 0x004fca000380010d */
[----:B------:R1:W-:Y:S02]  /*0340*/  STG.E desc[UR4][R6.64+0x4], R13 ;  /* 0x0000040d06007986 */ /* 0x0003e4000c101904 */
.L_x_2:
[----:B------:R-:W-:Y:S05]  /*0350*/  BSYNC.RECONVERGENT B0 ;  /* 0x0000000000007941 */ /* 0x000fea0003800200 */
.L_x_1:
[----:B------:R-:W-:Y:S04]  /*0360*/  BSSY.RECONVERGENT B0, `(.L_x_3) ;  /* 0x0000007000007945 */ /* 0x000fe80003800200 */
[----:B------:R-:W-:Y:S05]  /*0370*/  @P4 BRA `(.L_x_4) ;  /* 0x0000000000144947 */ /* 0x000fea0003800000 */
[----:B01----:R-:W2:Y:S04]  /*0380*/  LDG.E R13, desc[UR4][R6.64+0x8] ;  /* 0x00000804060d7981 */ /* 0x003ea8000c1e1900 */
[----:B------:R-:W2:Y:S04]  /*0390*/  LDG.E R14, desc[UR4][R8.64+0x8] ;  /* 0x00000804080e7981 */ /* 0x000ea8000c1e1900 */
[----:B------:R-:W2:Y:S02]  /*03a0*/  LDG.E R15, desc[UR4][R4.64] ;  /* 0x00000004040f7981 */ /* 0x000ea4000c1e1900 */
[----:B--2---:R-:W-:-:S05]  /*03b0*/  VIADDMNMX R13, R15, R14, R13, PT ;  /* 0x0000000e0f0d7246 */ /* 0x004fca000380010d */
[----:B------:R2:W-:Y:S02]  /*03c0*/  STG.E desc[UR4][R6.64+0x8], R13 ;  /* 0x0000080d06007986 */ /* 0x0005e4000c101904 */
.L_x_4:
[----:B------:R-:W-:Y:S05]  /*03d0*/  BSYNC.RECONVERGENT B0 ;  /* 0x0000000000007941 */ /* 0x000fea0003800200 */
.L_x_3:
[----:B------:R-:W-:Y:S04]  /*03e0*/  BSSY.RECONVERGENT B0, `(.L_x_5) ;  /* 0x0000007000007945 */ /* 0x000fe80003800200 */
[----:B------:R-:W-:Y:S05]  /*03f0*/  @P3 BRA `(.L_x_6) ;  /* 0x0000000000143947 */ /* 0x000fea0003800000 */
[----:B012---:R-:W2:Y:S04]  /*0400*/  LDG.E R13, desc[UR4][R6.64+0xc] ;  /* 0x00000c04060d7981 */ /* 0x007ea8000c1e1900 */
[----:B------:R-:W2:Y:S04]  /*0410*/  LDG.E R14, desc[UR4][R8.64+0xc] ;  /* 0x00000c04080e7981 */ /* 0x000ea8000c1e1900 */
[----:B------:R-:W2:Y:S02]  /*0420*/  LDG.E R15, desc[UR4][R4.64] ;  /* 0x00000004040f7981 */ /* 0x000ea4000c1e1900 */
[----:B--2---:R-:W-:-:S05]  /*0430*/  VIADDMNMX R13, R15, R14, R13, PT ;  /* 0x0000000e0f0d7246 */ /* 0x004fca000380010d */
[----:B------:R3:W-:Y:S02]  /*0440*/  STG.E desc[UR4][R6.64+0xc], R13 ;  /* 0x00000c0d06007986 */ /* 0x0007e4000c101904 */
.L_x_6:
[----:B------:R-:W-:Y:S05]  /*0450*/  BSYNC.RECONVERGENT B0 ;  /* 0x0000000000007941 */ /* 0x000fea0003800200 */
.L_x_5:
[----:B------:R-:W-:Y:S04]  /*0460*/  BSSY.RECONVERGENT B0, `(.L_x_7) ;  /* 0x0000007000007945 */ /* 0x000fe80003800200 */
[----:B------:R-:W-:Y:S05]  /*0470*/  @P2 BRA `(.L_x_8) ;  /* 0x0000000000142947 */ /* 0x000fea0003800000 */
[----:B0123--:R-:W2:Y:S04]  /*0480*/  LDG.E R13, desc[UR4][R6.64+0x10] ;  /* 0x00001004060d7981 */ /* 0x00fea8000c1e1900 */
[----:B------:R-:W2:Y:S04]  /*0490*/  LDG.E R14, desc[UR4][R8.64+0x10] ;  /* 0x00001004080e7981 */ /* 0x000ea8000c1e1900 */
[----:B------:R-:W2:Y:S02]  /*04a0*/  LDG.E R15, desc[UR4][R4.64] ;  /* 0x00000004040f7981 */ /* 0x000ea4000c1e1900 */
[----:B--2---:R-:W-:-:S05]  /*04b0*/  VIADDMNMX R13, R15, R14, R13, PT ;  /* 0x0000000e0f0d7246 */ /* 0x004fca000380010d */
[----:B------:R4:W-:Y:S02]  /*04c0*/  STG.E desc[UR4][R6.64+0x10], R13 ;  /* 0x0000100d06007986 */ /* 0x0009e4000c101904 */
.L_x_8:
[----:B------:R-:W-:Y:S05]  /*04d0*/  BSYNC.RECONVERGENT B0 ;  /* 0x0000000000007941 */ /* 0x000fea0003800200 */
.L_x_7:
[----:B------:R-:W-:Y:S04]  /*04e0*/  BSSY.RECONVERGENT B0, `(.L_x_9) ;  /* 0x0000007000007945 */ /* 0x000fe80003800200 */
[----:B------:R-:W-:Y:S05]  /*04f0*/  @P1 BRA `(.L_x_10) ;  /* 0x0000000000141947 */ /* 0x000fea0003800000 */
[----:B01234-:R-:W2:Y:S04]  /*0500*/  LDG.E R13, desc[UR4][R6.64+0x14] ;  /* 0x00001404060d7981 */ /* 0x01fea8000c1e1900 */
[----:B------:R-:W2:Y:S04]  /*0510*/  LDG.E R14, desc[UR4][R8.64+0x14] ;  /* 0x00001404080e7981 */ /* 0x000ea8000c1e1900 */
[----:B------:R-:W2:Y:S02]  /*0520*/  LDG.E R15, desc[UR4][R4.64] ;  /* 0x00000004040f7981 */ /* 0x000ea4000c1e1900 */
[----:B--2---:R-:W-:-:S05]  /*0530*/  VIADDMNMX R13, R15, R14, R13, PT ;  /* 0x0000000e0f0d7246 */ /* 0x004fca000380010d */
[----:B------:R0:W-:Y:S02]  /*0540*/  STG.E desc[UR4][R6.64+0x14], R13 ;  /* 0x0000140d06007986 */ /* 0x0001e4000c101904 */
.L_x_10:
[----:B------:R-:W-:Y:S05]  /*0550*/  BSYNC.RECONVERGENT B0 ;  /* 0x0000000000007941 */ /* 0x000fea0003800200 */
.L_x_9:
[----:B------:R-:W-:Y:S04]  /*0560*/  BSSY.RECONVERGENT B0, `(.L_x_11) ;  /* 0x0000007000007945 */ /* 0x000fe80003800200 */
[----:B------:R-:W-:Y:S05]  /*0570*/  @P0 BRA `(.L_x_12) ;  /* 0x0000000000140947 */ /* 0x000fea0003800000 */
[----:B01234-:R-:W2:Y:S04]  /*0580*/  LDG.E R13, desc[UR4][R6.64+0x18] ;  /* 0x00001804060d7981 */ /* 0x01fea8000c1e1900 */
[----:B------:R-:W2:Y:S04]  /*0590*/  LDG.E R14, desc[UR4][R8.64+0x18] ;  /* 0x00001804080e7981 */ /* 0x000ea8000c1e1900 */
[----:B------:R-:W2:Y:S02]  /*05a0*/  LDG.E R15, desc[UR4][R4.64] ;  /* 0x00000004040f7981 */ /* 0x000ea4000c1e1900 */
[----:B--2---:R-:W-:-:S05]  /*05b0*/  VIADDMNMX R13, R15, R14, R13, PT ;  /* 0x0000000e0f0d7246 */ /* 0x004fca000380010d */
[----:B------:R0:W-:Y:S02]  /*05c0*/  STG.E desc[UR4][R6.64+0x18], R13 ;  /* 0x0000180d06007986 */ /* 0x0001e4000c101904 */
.L_x_12:
[----:B------:R-:W-:Y:S05]  /*05d0*/  BSYNC.RECONVERGENT B0 ;  /* 0x0000000000007941 */ /* 0x000fea0003800200 */
.L_x_11:
[----:B------:R-:W-:Y:S04]  /*05e0*/  BSSY.RECONVERGENT B0, `(.L_x_13) ;  /* 0x0000007000007945 */ /* 0x000fe80003800200 */
[----:B------:R-:W-:Y:S05]  /*05f0*/  @P6 BRA `(.L_x_14) ;  /* 0x0000000000146947 */ /* 0x000fea0003800000 */
[----:B------:R-:W5:Y:S04]  /*0600*/  LDG.E R8, desc[UR4][R8.64+0x1c] ;  /* 0x00001c0408087981 */ /* 0x000f68000c1e1900 */
[----:B01234-:R-:W5:Y:S04]  /*0610*/  LDG.E R13, desc[UR4][R6.64+0x1c] ;  /* 0x00001c04060d7981 */ /* 0x01ff68000c1e1900 */
[----:B------:R-:W5:Y:S02]  /*0620*/  LDG.E R14, desc[UR4][R4.64] ;  /* 0x00000004040e7981 */ /* 0x000f64000c1e1900 */
[----:B-----5:R-:W-:-:S05]  /*0630*/  VIADDMNMX R13, R14, R8, R13, PT ;  /* 0x000000080e0d7246 */ /* 0x020fca000380010d */
[----:B------:R0:W-:Y:S02]  /*0640*/  STG.E desc[UR4][R6.64+0x1c], R13 ;  /* 0x00001c0d06007986 */ /* 0x0001e4000c101904 */
.L_x_14:
[----:B------:R-:W-:Y:S05]  /*0650*/  BSYNC.RECONVERGENT B0 ;  /* 0x0000000000007941 */ /* 0x000fea0003800200 */
.L_x_13:
[----:B------:R-:W-:-:S05]  /*0660*/  VIADD R12, R12, 0x8 ;  /* 0x000000080c0c7836 */ /* 0x000fca0000000000 */
[----:B------:R-:W-:-:S13]  /*0670*/  ISETP.NE.AND P0, PT, R12, 0x100, PT ;  /* 0x000001000c00780c */ /* 0x000fda0003f05270 */
[----:B------:R-:W-:Y:S05]  /*0680*/  @P0 BRA `(.L_x_15) ;  /* 0xfffffff800940947 */ /* 0x000fea000383ffff */
.L_x_0:
[----:B------:R-:W-:-:S05]  /*0690*/  VIADD R11, R11, 0x1 ;  /* 0x000000010b0b7836 */ /* 0x000fca0000000000 */
[----:B------:R-:W-:-:S13]  /*06a0*/  ISETP.NE.AND P0, PT, R11, 0x100, PT ;  /* 0x000001000b00780c */ /* 0x000fda0003f05270 */
[----:B------:R-:W-:Y:S05]  /*06b0*/  @P0 BRA `(.L_x_16) ;  /* 0xfffffff800680947 */ /* 0x000fea000383ffff */
[----:B------:R-:W-:-:S05]  /*06c0*/  VIADD R10, R10, 0x1 ;  /* 0x000000010a0a7836 */ /* 0x000fca0000000000 */
[----:B------:R-:W-:-:S13]  /*06d0*/  ISETP.NE.AND P0, PT, R10, 0x100, PT ;  /* 0x000001000a00780c */ /* 0x000fda0003f05270 */
[----:B------:R-:W-:Y:S05]  /*06e0*/  @P0 BRA `(.L_x_17) ;  /* 0xfffffff800580947 */ /* 0x000fea000383ffff */
[----:B--2---:R-:W-:Y:S05]  /*06f0*/  EXIT ;  /* 0x000000000000794d */ /* 0x004fea0003800000 */
.L_x_18:
[----:B------:R-:W-:-:S00]  /*0700*/  BRA `(.L_x_18) ;  /* 0xfffffffc00fc7947 */ /* 0x000fc0000383ffff */
[----:B------:R-:W-:-:S00]  /*0710*/  NOP ;  /* 0x0000000000007918 */ /* 0x000fc00000000000 */
        /* <DEDUP_REMOVED lines=14> */
.L_x_19:


//--------------------- .nv.shared.reserved.0     --------------------------
	.section	.nv.shared.reserved.0,"aw",@nobits
	.weak		__nv_reservedSMEM_offset_0_alias
	.size		__nv_reservedSMEM_offset_0_alias, 0, 64
	.other		__nv_reservedSMEM_offset_0_alias,@"STO_CUDA_RESERVED_SHARED STV_DEFAULT"
__nv_reservedSMEM_offset_0_alias:
	.zero		0
	.zero		64


//--------------------- .nv.constant0._Z23calculateDistanceMatrixPi --------------------------
	.section	.nv.constant0._Z23calculateDistanceMatrixPi,"a",@progbits
	.sectionflags	@""
	.align	4
.nv.constant0._Z23calculateDistanceMatrixPi:
	.zero		904


//--------------------- SYMBOLS --------------------------

	.type		.nv.reservedSmem.offset0,@object
	.size		.nv.reservedSmem.offset0,0x4
